	.headerflags	@"EF_CUDA_TEXMODE_UNIFIED EF_CUDA_64BIT_ADDRESS EF_CUDA_ACCELERATORS EF_CUDA_SM90 EF_CUDA_VIRTUAL_SM(EF_CUDA_SM90)"
	.elftype	@"ET_EXEC"


//--------------------- .nv.info                  --------------------------
	.section	.nv.info,"",@"SHT_CUDA_INFO"
	.align	4


	//----- nvinfo : EIATTR_REGCOUNT
	.align		4
        /*0000*/ 	.byte	0x04, 0x2f
        /*0002*/ 	.short	(.L_1 - .L_0)
	.align		4
.L_0:
        /*0004*/ 	.word	index@(triton_poi_fused_max_pool2d_with_indices_1)
        /*0008*/ 	.word	0x00000018


	//----- nvinfo : EIATTR_MIN_STACK_SIZE
	.align		4
.L_1:
        /*000c*/ 	.byte	0x04, 0x12
        /*000e*/ 	.short	(.L_3 - .L_2)
	.align		4
.L_2:
        /*0010*/ 	.word	index@(triton_poi_fused_max_pool2d_with_indices_1)
        /*0014*/ 	.word	0x00000000


	//----- nvinfo : EIATTR_FRAME_SIZE
	.align		4
.L_3:
        /*0018*/ 	.byte	0x04, 0x11
        /*001a*/ 	.short	(.L_5 - .L_4)
	.align		4
.L_4:
        /*001c*/ 	.word	index@(triton_poi_fused_max_pool2d_with_indices_1)
        /*0020*/ 	.word	0x00000000


	//----- nvinfo : EIATTR_MIN_STACK_SIZE
	.align		4
.L_5:
        /*0024*/ 	.byte	0x04, 0x12
        /*0026*/ 	.short	(.L_7 - .L_6)
	.align		4
.L_6:
        /*0028*/ 	.word	index@(triton_poi_fused_max_pool2d_with_indices_1)
        /*002c*/ 	.word	0x00000000
.L_7:


//--------------------- .nv.info.triton_poi_fused_max_pool2d_with_indices_1 --------------------------
	.section	.nv.info.triton_poi_fused_max_pool2d_with_indices_1,"",@"SHT_CUDA_INFO"
	.sectionflags	@""
	.align	4


	//----- nvinfo : EIATTR_CUDA_API_VERSION
	.align		4
        /*0000*/ 	.byte	0x04, 0x37
        /*0002*/ 	.short	(.L_9 - .L_8)
.L_8:
        /*0004*/ 	.word	0x0000007c


	//----- nvinfo : EIATTR_KPARAM_INFO
	.align		4
.L_9:
        /*0008*/ 	.byte	0x04, 0x17
        /*000a*/ 	.short	(.L_11 - .L_10)
.L_10:
        /*000c*/ 	.word	0x00000000
        /*0010*/ 	.short	0x0003
        /*0012*/ 	.short	0x0018
        /*0014*/ 	.byte	0x00, 0xf0, 0x11, 0x00


	//----- nvinfo : EIATTR_KPARAM_INFO
	.align		4
.L_11:
        /*0018*/ 	.byte	0x04, 0x17
        /*001a*/ 	.short	(.L_13 - .L_12)
.L_12:
        /*001c*/ 	.word	0x00000000
        /*0020*/ 	.short	0x0002
        /*0022*/ 	.short	0x0010
        /*0024*/ 	.byte	0x00, 0xf4, 0x21, 0x00


	//----- nvinfo : EIATTR_KPARAM_INFO
	.align		4
.L_13:
        /*0028*/ 	.byte	0x04, 0x17
        /*002a*/ 	.short	(.L_15 - .L_14)
.L_14:
        /*002c*/ 	.word	0x00000000
        /*0030*/ 	.short	0x0001
        /*0032*/ 	.short	0x0008
        /*0034*/ 	.byte	0x00, 0xf4, 0x21, 0x00


	//----- nvinfo : EIATTR_KPARAM_INFO
	.align		4
.L_15:
        /*0038*/ 	.byte	0x04, 0x17
        /*003a*/ 	.short	(.L_17 - .L_16)
.L_16:
        /*003c*/ 	.word	0x00000000
        /*0040*/ 	.short	0x0000
        /*0042*/ 	.short	0x0000
        /*0044*/ 	.byte	0x00, 0xf4, 0x21, 0x00


	//----- nvinfo : EIATTR_SPARSE_MMA_MASK
	.align		4
.L_17:
        /*0048*/ 	.byte	0x03, 0x50
        /*004a*/ 	.short	0x0000


	//----- nvinfo : EIATTR_MAXREG_COUNT
	.align		4
        /*004c*/ 	.byte	0x03, 0x1b
        /*004e*/ 	.short	0x00ff


	//----- nvinfo : EIATTR_EXIT_INSTR_OFFSETS
	.align		4
        /*0050*/ 	.byte	0x04, 0x1c
        /*0052*/ 	.short	(.L_19 - .L_18)


	//   ....[0]....
.L_18:
        /*0054*/ 	.word	0x00000780


	//   ....[1]....
        /*0058*/ 	.word	0x000007a0


	//----- nvinfo : EIATTR_REQNTID
	.align		4
.L_19:
        /*005c*/ 	.byte	0x04, 0x10
        /*005e*/ 	.short	(.L_21 - .L_20)
.L_20:
        /*0060*/ 	.word	0x00000080
        /*0064*/ 	.word	0x00000001
        /*0068*/ 	.word	0x00000001


	//----- nvinfo : EIATTR_CBANK_PARAM_SIZE
	.align		4
.L_21:
        /*006c*/ 	.byte	0x03, 0x19
        /*006e*/ 	.short	0x001c


	//----- nvinfo : EIATTR_PARAM_CBANK
	.align		4
        /*0070*/ 	.byte	0x04, 0x0a
        /*0072*/ 	.short	(.L_23 - .L_22)
	.align		4
.L_22:
        /*0074*/ 	.word	index@(.nv.constant0.triton_poi_fused_max_pool2d_with_indices_1)
        /*0078*/ 	.short	0x0210
        /*007a*/ 	.short	0x001c


	//----- nvinfo : EIATTR_SW_WAR
	.align		4
.L_23:
        /*007c*/ 	.byte	0x04, 0x36
        /*007e*/ 	.short	(.L_25 - .L_24)
.L_24:
        /*0080*/ 	.word	0x00000008
.L_25:


//--------------------- .nv.callgraph             --------------------------
	.section	.nv.callgraph,"",@"SHT_CUDA_CALLGRAPH"
	.align	4
	.sectionentsize	8
	.align		4
        /*0000*/ 	.word	0x00000000
	.align		4
        /*0004*/ 	.word	0xffffffff
	.align		4
        /*0008*/ 	.word	0x00000000
	.align		4
        /*000c*/ 	.word	0xfffffffe
	.align		4
        /*0010*/ 	.word	0x00000000
	.align		4
        /*0014*/ 	.word	0xfffffffd
	.align		4
        /*0018*/ 	.word	0x00000000
	.align		4
        /*001c*/ 	.word	0xfffffffc


//--------------------- .text.triton_poi_fused_max_pool2d_with_indices_1 --------------------------
	.section	.text.triton_poi_fused_max_pool2d_with_indices_1,"ax",@progbits
	.align	128
        .global         triton_poi_fused_max_pool2d_with_indices_1
        .type           triton_poi_fused_max_pool2d_with_indices_1,@function
        .size           triton_poi_fused_max_pool2d_with_indices_1,(.L_x_1 - triton_poi_fused_max_pool2d_with_indices_1)
        .other          triton_poi_fused_max_pool2d_with_indices_1,@"STO_CUDA_ENTRY STV_DEFAULT"
triton_poi_fused_max_pool2d_with_indices_1:
.text.triton_poi_fused_max_pool2d_with_indices_1:
[----:B------:R-:W0:Y:S01]  /*0000*/  LDC R1, c[0x0][0x28] ;  /* 0x00000a00ff017b82 */ /* 0x000e220000000800 */
[----:B------:R-:W1:Y:S01]  /*0010*/  S2R R2, SR_TID.X ;  /* 0x0000000000027919 */ /* 0x000e620000002100 */
[----:B------:R-:W-:Y:S01]  /*0020*/  IMAD.MOV.U32 R6, RZ, RZ, RZ ;  /* 0x000000ffff067224 */ /* 0x000fe200078e00ff */
[----:B------:R-:W-:Y:S01]  /*0030*/  ULDC.64 UR4, c[0x0][0x208] ;  /* 0x0000820000047ab9 */ /* 0x000fe20000000a00 */
[----:B------:R-:W2:Y:S01]  /*0040*/  S2R R3, SR_CTAID.X ;  /* 0x0000000000037919 */ /* 0x000ea20000002500 */
[----:B------:R-:W-:Y:S01]  /*0050*/  IMAD.MOV.U32 R19, RZ, RZ, RZ ;  /* 0x000000ffff137224 */ /* 0x000fe200078e00ff */
[----:B------:R-:W-:Y:S01]  /*0060*/  ULDC.64 UR6, c[0x0][0x220] ;  /* 0x0000880000067ab9 */ /* 0x000fe20000000a00 */
[----:B-1----:R-:W-:-:S05]  /*0070*/  LOP3.LUT R2, R2, 0x7f, RZ, 0xc0, !PT ;  /* 0x0000007f02027812 */ /* 0x002fca00078ec0ff */
[----:B--2---:R-:W-:Y:S02]  /*0080*/  IMAD R3, R3, 0x80, R2 ;  /* 0x0000008003037824 */ /* 0x004fe400078e0202 */
[----:B------:R-:W-:-:S03]  /*0090*/  IMAD.MOV.U32 R2, RZ, RZ, RZ ;  /* 0x000000ffff027224 */ /* 0x000fc600078e00ff */
[C---:B------:R-:W-:Y:S01]  /*00a0*/  ISETP.GE.AND P3, PT, R3.reuse, 0xe10, PT ;  /* 0x00000e100300780c */ /* 0x040fe20003f66270 */
[----:B------:R-:W-:-:S04]  /*00b0*/  IMAD.HI R8, R3, -0x77777777, R2 ;  /* 0x8888888903087827 */ /* 0x000fc800078e0202 */
[----:B------:R-:W-:Y:S01]  /*00c0*/  IMAD.HI R2, R3, -0x6e5d4c3b, R2 ;  /* 0x91a2b3c503027827 */ /* 0x000fe200078e0202 */
[----:B------:R-:W-:-:S04]  /*00d0*/  SHF.R.U32.HI R9, RZ, 0x1f, R8 ;  /* 0x0000001fff097819 */ /* 0x000fc80000011608 */
[----:B------:R-:W-:Y:S01]  /*00e0*/  LEA.HI.SX32 R9, R8, R9, 0x1d ;  /* 0x0000000908097211 */ /* 0x000fe200078feaff */
[----:B------:R-:W-:Y:S01]  /*00f0*/  IMAD.MOV.U32 R8, RZ, RZ, RZ ;  /* 0x000000ffff087224 */ /* 0x000fe200078e00ff */
[----:B------:R-:W-:-:S03]  /*0100*/  SHF.R.U32.HI R5, RZ, 0x1f, R2 ;  /* 0x0000001fff057819 */ /* 0x000fc60000011602 */
[----:B------:R-:W-:Y:S01]  /*0110*/  IMAD.HI R0, R9, -0x77777777, R8 ;  /* 0x8888888909007827 */ /* 0x000fe200078e0208 */
[----:B------:R-:W-:Y:S02]  /*0120*/  LEA.HI.SX32 R2, R2, R5, 0x17 ;  /* 0x0000000502027211 */ /* 0x000fe400078fbaff */
[----:B------:R-:W1:Y:S02]  /*0130*/  LDC.64 R4, c[0x0][0x210] ;  /* 0x00008400ff047b82 */ /* 0x000e640000000a00 */
[----:B------:R-:W-:Y:S01]  /*0140*/  SHF.R.U32.HI R7, RZ, 0x1f, R0 ;  /* 0x0000001fff077819 */ /* 0x000fe20000011600 */
[----:B------:R-:W-:-:S03]  /*0150*/  IMAD R11, R2, 0xe20, RZ ;  /* 0x00000e20020b7824 */ /* 0x000fc600078e02ff */
[CC--:B------:R-:W-:Y:S02]  /*0160*/  LEA.HI.SX32 R8, R0.reuse, R7.reuse, 0x1b ;  /* 0x0000000700087211 */ /* 0x0c0fe400078fdaff */
[----:B------:R-:W-:Y:S01]  /*0170*/  LEA.HI.SX32 R7, R0, R7, 0x1d ;  /* 0x0000000700077211 */ /* 0x000fe200078feaff */
[----:B------:R-:W-:Y:S02]  /*0180*/  IMAD R0, R9, -0xf, R3 ;  /* 0xfffffff109007824 */ /* 0x000fe400078e0203 */
[--C-:B------:R-:W-:Y:S02]  /*0190*/  IMAD R8, R8, -0x3c, R9.reuse ;  /* 0xffffffc408087824 */ /* 0x100fe400078e0209 */
[----:B------:R-:W-:Y:S02]  /*01a0*/  IMAD R7, R7, -0xf, R9 ;  /* 0xfffffff107077824 */ /* 0x000fe400078e0209 */
[----:B------:R-:W-:Y:S02]  /*01b0*/  VIADD R18, R0, 0x1 ;  /* 0x0000000100127836 */ /* 0x000fe40000000000 */
[----:B------:R-:W-:Y:S01]  /*01c0*/  IMAD R9, R8, 0x3c, R11 ;  /* 0x0000003c08097824 */ /* 0x000fe200078e020b */
[----:B------:R-:W-:-:S02]  /*01d0*/  LOP3.LUT R2, R7, R0, RZ, 0xfc, !PT ;  /* 0x0000000007027212 */ /* 0x000fc400078efcff */
[----:B------:R-:W-:Y:S01]  /*01e0*/  ISETP.GE.U32.AND P0, PT, R18, 0xf, PT ;  /* 0x0000000f1200780c */ /* 0x000fe20003f06070 */
[----:B------:R-:W-:Y:S01]  /*01f0*/  IMAD R9, R0, 0x2, R9 ;  /* 0x0000000200097824 */ /* 0x000fe200078e0209 */
[----:B------:R-:W-:Y:S01]  /*0200*/  ISETP.GT.AND P2, PT, R2, -0x1, !P3 ;  /* 0xffffffff0200780c */ /* 0x000fe20005f44270 */
[----:B------:R-:W-:Y:S01]  /*0210*/  IMAD.MOV.U32 R2, RZ, RZ, RZ ;  /* 0x000000ffff027224 */ /* 0x000fe200078e00ff */
[----:B------:R-:W-:Y:S01]  /*0220*/  ISETP.GT.AND P0, PT, R7, -0x1, !P0 ;  /* 0xffffffff0700780c */ /* 0x000fe20004704270 */
[C---:B------:R-:W-:Y:S02]  /*0230*/  VIADD R13, R9.reuse, 0x1 ;  /* 0x00000001090d7836 */ /* 0x040fe40000000000 */
[----:B-1----:R-:W-:Y:S01]  /*0240*/  IMAD.WIDE R10, R9, 0x4, R4 ;  /* 0x00000004090a7825 */ /* 0x002fe200078e0204 */
[----:B------:R-:W-:-:S03]  /*0250*/  ISETP.LT.AND P0, PT, R3, 0xe10, P0 ;  /* 0x00000e100300780c */ /* 0x000fc60000701270 */
[----:B------:R-:W-:-:S04]  /*0260*/  IMAD.WIDE R12, R13, 0x4, R4 ;  /* 0x000000040d0c7825 */ /* 0x000fc800078e0204 */
[----:B------:R-:W-:Y:S01]  /*0270*/  VIADD R15, R9, 0x2 ;  /* 0x00000002090f7836 */ /* 0x000fe20000000000 */
[----:B------:R1:W2:Y:S01]  /*0280*/  @P2 LDG.E.EL R2, desc[UR4][R10.64] ;  /* 0x000000040a022981 */ /* 0x0002a2000c2e1900 */
[----:B------:R-:W-:-:S03]  /*0290*/  IMAD.MOV.U32 R8, RZ, RZ, RZ ;  /* 0x000000ffff087224 */ /* 0x000fc600078e00ff */
[----:B------:R-:W3:Y:S01]  /*02a0*/  @P2 LDG.E.EL R6, desc[UR4][R12.64] ;  /* 0x000000040c062981 */ /* 0x000ee2000c2e1900 */
[----:B------:R-:W-:-:S04]  /*02b0*/  IMAD.WIDE R14, R15, 0x4, R4 ;  /* 0x000000040f0e7825 */ /* 0x000fc800078e0204 */
[----:B------:R-:W-:Y:S01]  /*02c0*/  VIADD R17, R9, 0x1e ;  /* 0x0000001e09117836 */ /* 0x000fe20000000000 */
[----:B------:R4:W5:Y:S03]  /*02d0*/  @P0 LDG.E.EL R8, desc[UR4][R14.64] ;  /* 0x000000040e080981 */ /* 0x000966000c2e1900 */
[----:B------:R-:W-:-:S05]  /*02e0*/  IMAD.WIDE R16, R17, 0x4, R4 ;  /* 0x0000000411107825 */ /* 0x000fca00078e0204 */
[----:B------:R4:W5:Y:S01]  /*02f0*/  @P2 LDG.E.EL R19, desc[UR4][R16.64] ;  /* 0x0000000410132981 */ /* 0x000962000c2e1900 */
[----:B------:R-:W-:Y:S02]  /*0300*/  VIADD R21, R9, 0x1f ;  /* 0x0000001f09157836 */ /* 0x000fe40000000000 */
[----:B------:R-:W-:Y:S02]  /*0310*/  IMAD.MOV.U32 R20, RZ, RZ, RZ ;  /* 0x000000ffff147224 */ /* 0x000fe400078e00ff */
[----:B-1----:R-:W-:-:S05]  /*0320*/  IMAD.WIDE R10, R21, 0x4, R4 ;  /* 0x00000004150a7825 */ /* 0x002fca00078e0204 */
[----:B------:R1:W5:Y:S01]  /*0330*/  @P2 LDG.E.EL R20, desc[UR4][R10.64] ;  /* 0x000000040a142981 */ /* 0x000362000c2e1900 */
[----:B------:R-:W-:Y:S02]  /*0340*/  VIADD R7, R7, 0x1 ;  /* 0x0000000107077836 */ /* 0x000fe40000000000 */
[C---:B----4-:R-:W-:Y:S02]  /*0350*/  VIADD R15, R9.reuse, 0x3d ;  /* 0x0000003d090f7836 */ /* 0x050fe40000000000 */
[C---:B0-----:R-:W-:Y:S02]  /*0360*/  VIADD R17, R9.reuse, 0x3e ;  /* 0x0000003e09117836 */ /* 0x041fe40000000000 */
[----:B-1----:R-:W-:Y:S02]  /*0370*/  VIADD R11, R9, 0x20 ;  /* 0x00000020090b7836 */ /* 0x002fe40000000000 */
[----:B------:R-:W-:Y:S02]  /*0380*/  IMAD.MOV.U32 R14, RZ, RZ, RZ ;  /* 0x000000ffff0e7224 */ /* 0x000fe400078e00ff */
[----:B------:R-:W-:Y:S01]  /*0390*/  IMAD.MOV.U32 R16, RZ, RZ, RZ ;  /* 0x000000ffff107224 */ /* 0x000fe200078e00ff */
[----:B--2---:R-:W-:-:S02]  /*03a0*/  SEL R21, R2, 0xff800000, P2 ;  /* 0xff80000002157807 */ /* 0x004fc40001000000 */
[----:B---3--:R-:W-:-:S04]  /*03b0*/  SEL R6, R6, 0xff800000, P2 ;  /* 0xff80000006067807 */ /* 0x008fc80001000000 */
[----:B------:R-:W-:Y:S02]  /*03c0*/  FSETP.GT.AND P6, PT, R6, R21, PT ;  /* 0x000000150600720b */ /* 0x000fe40003fc4000 */
[----:B-----5:R-:W-:Y:S02]  /*03d0*/  SEL R13, R8, 0xff800000, P0 ;  /* 0xff800000080d7807 */ /* 0x020fe40000000000 */
[----:B------:R-:W-:Y:S02]  /*03e0*/  FSETP.NAN.AND P1, PT, R6, R6, PT ;  /* 0x000000060600720b */ /* 0x000fe40003f28000 */
[----:B------:R-:W-:Y:S02]  /*03f0*/  FSETP.NAN.AND P4, PT, R13, R13, PT ;  /* 0x0000000d0d00720b */ /* 0x000fe40003f88000 */
[----:B------:R-:W-:-:S05]  /*0400*/  SEL R2, R19, 0xff800000, P2 ;  /* 0xff80000013027807 */ /* 0x000fca0001000000 */
[----:B------:R-:W-:Y:S02]  /*0410*/  @!P6 FSEL R6, R6, R21, P1 ;  /* 0x000000150606e208 */ /* 0x000fe40000800000 */
[----:B------:R-:W-:Y:S02]  /*0420*/  FSETP.NAN.AND P1, PT, R2, R2, PT ;  /* 0x000000020200720b */ /* 0x000fe40003f28000 */
[----:B------:R-:W-:-:S04]  /*0430*/  FSETP.GEU.AND P5, PT, R6, R13, PT ;  /* 0x0000000d0600720b */ /* 0x000fc80003fae000 */
[----:B------:R-:W-:-:S04]  /*0440*/  @!P4 FSEL R13, R13, R6, !P5 ;  /* 0x000000060d0dc208 */ /* 0x000fc80006800000 */
[----:B------:R-:W-:-:S04]  /*0450*/  FSETP.GEU.AND P4, PT, R13, R2, PT ;  /* 0x000000020d00720b */ /* 0x000fc80003f8e000 */
[----:B------:R-:W-:Y:S01]  /*0460*/  @!P1 FSEL R2, R2, R13, !P4 ;  /* 0x0000000d02029208 */ /* 0x000fe20006000000 */
[----:B------:R-:W-:Y:S01]  /*0470*/  VIADD R13, R9, 0x3c ;  /* 0x0000003c090d7836 */ /* 0x000fe20000000000 */
[----:B------:R-:W-:Y:S01]  /*0480*/  ISETP.GE.U32.AND P1, PT, R7, 0xf, PT ;  /* 0x0000000f0700780c */ /* 0x000fe20003f26070 */
[--C-:B------:R-:W-:Y:S01]  /*0490*/  IMAD.WIDE R8, R11, 0x4, R4.reuse ;  /* 0x000000040b087825 */ /* 0x100fe200078e0204 */
[----:B------:R-:W-:Y:S02]  /*04a0*/  SEL R7, R20, 0xff800000, P2 ;  /* 0xff80000014077807 */ /* 0x000fe40001000000 */
[----:B------:R-:W-:Y:S01]  /*04b0*/  ISETP.GT.AND P2, PT, R0, -0x1, !P1 ;  /* 0xffffffff0000780c */ /* 0x000fe20004f44270 */
[----:B------:R-:W-:Y:S01]  /*04c0*/  IMAD.MOV.U32 R0, RZ, RZ, RZ ;  /* 0x000000ffff007224 */ /* 0x000fe200078e00ff */
[----:B------:R-:W-:Y:S01]  /*04d0*/  ISETP.LT.U32.AND P1, PT, R18, 0xf, !P1 ;  /* 0x0000000f1200780c */ /* 0x000fe20004f21070 */
[----:B------:R-:W-:Y:S01]  /*04e0*/  IMAD.WIDE R10, R13, 0x4, R4 ;  /* 0x000000040d0a7825 */ /* 0x000fe200078e0204 */
[----:B------:R-:W-:-:S02]  /*04f0*/  ISETP.LT.AND P2, PT, R3, 0xe10, P2 ;  /* 0x00000e100300780c */ /* 0x000fc40001741270 */
[----:B------:R-:W-:Y:S01]  /*0500*/  ISETP.LT.AND P1, PT, R3, 0xe10, P1 ;  /* 0x00000e100300780c */ /* 0x000fe20000f21270 */
[----:B------:R-:W2:Y:S01]  /*0510*/  @P0 LDG.E.EL R0, desc[UR4][R8.64] ;  /* 0x0000000408000981 */ /* 0x000ea2000c2e1900 */
[----:B------:R-:W-:Y:S02]  /*0520*/  IMAD.MOV.U32 R6, RZ, RZ, RZ ;  /* 0x000000ffff067224 */ /* 0x000fe400078e00ff */
[----:B------:R-:W-:-:S04]  /*0530*/  IMAD.WIDE R12, R15, 0x4, R4 ;  /* 0x000000040f0c7825 */ /* 0x000fc800078e0204 */
[----:B------:R-:W-:-:S03]  /*0540*/  IMAD.WIDE R4, R17, 0x4, R4 ;  /* 0x0000000411047825 */ /* 0x000fc600078e0204 */
[----:B------:R-:W3:Y:S04]  /*0550*/  @P2 LDG.E.EL R6, desc[UR4][R10.64] ;  /* 0x000000040a062981 */ /* 0x000ee8000c2e1900 */
[----:B------:R-:W4:Y:S04]  /*0560*/  @P2 LDG.E.EL R14, desc[UR4][R12.64] ;  /* 0x000000040c0e2981 */ /* 0x000f28000c2e1900 */
[----:B------:R0:W5:Y:S02]  /*0570*/  @P1 LDG.E.EL R16, desc[UR4][R4.64] ;  /* 0x0000000404101981 */ /* 0x000164000c2e1900 */
[----:B0-----:R-:W0:Y:S02]  /*0580*/  LDC.64 R4, c[0x0][0x218] ;  /* 0x00008600ff047b82 */ /* 0x001e240000000a00 */
[----:B0-----:R-:W-:Y:S01]  /*0590*/  IMAD.WIDE R4, R3, 0x4, R4 ;  /* 0x0000000403047825 */ /* 0x001fe200078e0204 */
[----:B--2---:R-:W-:-:S02]  /*05a0*/  SEL R0, R0, 0xff800000, P0 ;  /* 0xff80000000007807 */ /* 0x004fc40000000000 */
[-C--:B------:R-:W-:Y:S02]  /*05b0*/  FSETP.NAN.AND P0, PT, R7, R7.reuse, PT ;  /* 0x000000070700720b */ /* 0x080fe40003f08000 */
[----:B---3--:R-:W-:Y:S02]  /*05c0*/  SEL R15, R6, 0xff800000, P2 ;  /* 0xff800000060f7807 */ /* 0x008fe40001000000 */
[----:B----4-:R-:W-:Y:S02]  /*05d0*/  SEL R14, R14, 0xff800000, P2 ;  /* 0xff8000000e0e7807 */ /* 0x010fe40001000000 */
[----:B------:R-:W-:Y:S02]  /*05e0*/  FSETP.NAN.AND P2, PT, R0, R0, PT ;  /* 0x000000000000720b */ /* 0x000fe40003f48000 */
[----:B-----5:R-:W-:Y:S02]  /*05f0*/  SEL R9, R16, 0xff800000, P1 ;  /* 0xff80000010097807 */ /* 0x020fe40000800000 */
[----:B------:R-:W-:-:S04]  /*0600*/  FSETP.GEU.AND P1, PT, R2, R7, PT ;  /* 0x000000070200720b */ /* 0x000fc80003f2e000 */
[----:B------:R-:W-:Y:S02]  /*0610*/  @!P0 FSEL R7, R7, R2, !P1 ;  /* 0x0000000207078208 */ /* 0x000fe40004800000 */
[----:B------:R-:W-:Y:S02]  /*0620*/  SEL R2, RZ, 0x1, !P6 ;  /* 0x00000001ff027807 */ /* 0x000fe40007000000 */
[----:B------:R-:W-:Y:S02]  /*0630*/  FSETP.NAN.AND P0, PT, R15, R15, PT ;  /* 0x0000000f0f00720b */ /* 0x000fe40003f08000 */
[----:B------:R-:W-:-:S04]  /*0640*/  FSETP.GEU.AND P6, PT, R7, R0, PT ;  /* 0x000000000700720b */ /* 0x000fc80003fce000 */
[----:B------:R-:W-:Y:S02]  /*0650*/  @!P2 FSEL R0, R0, R7, !P6 ;  /* 0x000000070000a208 */ /* 0x000fe40007000000 */
[----:B------:R-:W-:Y:S02]  /*0660*/  FSETP.NAN.AND P2, PT, R14, R14, PT ;  /* 0x0000000e0e00720b */ /* 0x000fe40003f48000 */
[----:B------:R-:W-:Y:S02]  /*0670*/  SEL R2, R2, 0x2, P5 ;  /* 0x0000000202027807 */ /* 0x000fe40002800000 */
[----:B------:R-:W-:Y:S02]  /*0680*/  FSETP.GEU.AND P5, PT, R0, R15, PT ;  /* 0x0000000f0000720b */ /* 0x000fe40003fae000 */
[----:B------:R-:W-:Y:S02]  /*0690*/  SEL R2, R2, 0x3, P4 ;  /* 0x0000000302027807 */ /* 0x000fe40002000000 */
[----:B------:R-:W-:-:S02]  /*06a0*/  @!P0 FSEL R15, R15, R0, !P5 ;  /* 0x000000000f0f8208 */ /* 0x000fc40006800000 */
[----:B------:R-:W-:Y:S02]  /*06b0*/  FSETP.NAN.AND P4, PT, R9, R9, PT ;  /* 0x000000090900720b */ /* 0x000fe40003f88000 */
[----:B------:R-:W-:Y:S02]  /*06c0*/  FSETP.GEU.AND P0, PT, R15, R14, PT ;  /* 0x0000000e0f00720b */ /* 0x000fe40003f0e000 */
[----:B------:R-:W-:Y:S02]  /*06d0*/  SEL R2, R2, 0x4, P1 ;  /* 0x0000000402027807 */ /* 0x000fe40000800000 */
[----:B------:R-:W-:Y:S02]  /*06e0*/  @!P2 FSEL R14, R14, R15, !P0 ;  /* 0x0000000f0e0ea208 */ /* 0x000fe40004000000 */
[----:B------:R-:W-:Y:S02]  /*06f0*/  SEL R2, R2, 0x5, P6 ;  /* 0x0000000502027807 */ /* 0x000fe40003000000 */
[----:B------:R-:W-:-:S02]  /*0700*/  FSETP.GEU.AND P1, PT, R14, R9, PT ;  /* 0x000000090e00720b */ /* 0x000fc40003f2e000 */
[----:B------:R-:W-:Y:S02]  /*0710*/  SEL R0, R2, 0x6, P5 ;  /* 0x0000000602007807 */ /* 0x000fe40002800000 */
[----:B------:R-:W-:Y:S02]  /*0720*/  @!P4 SEL R9, R9, R14, !P1 ;  /* 0x0000000e0909c207 */ /* 0x000fe40004800000 */
[----:B------:R-:W-:Y:S02]  /*0730*/  IADD3 R2, P2, R3, UR6, RZ ;  /* 0x0000000603027c10 */ /* 0x000fe4000ff5e0ff */
[----:B------:R-:W-:Y:S01]  /*0740*/  SEL R0, R0, 0x7, P0 ;  /* 0x0000000700007807 */ /* 0x000fe20000000000 */
[----:B------:R0:W-:Y:S01]  /*0750*/  @!P3 STG.E desc[UR4][R4.64], R9 ;  /* 0x000000090400b986 */ /* 0x0001e2000c101904 */
[----:B------:R-:W-:Y:S02]  /*0760*/  LEA.HI.X.SX32 R3, R3, UR7, 0x1, P2 ;  /* 0x0000000703037c11 */ /* 0x000fe400090f0eff */
[----:B------:R-:W-:Y:S01]  /*0770*/  SEL R7, R0, 0x8, P1 ;  /* 0x0000000800077807 */ /* 0x000fe20000800000 */
[----:B0-----:R-:W-:Y:S06]  /*0780*/  @P3 EXIT ;  /* 0x000000000000394d */ /* 0x001fec0003800000 */
[----:B------:R-:W-:Y:S01]  /*0790*/  STG.E.U8 desc[UR4][R2.64], R7 ;  /* 0x0000000702007986 */ /* 0x000fe2000c101104 */
[----:B------:R-:W-:Y:S05]  /*07a0*/  EXIT ;  /* 0x000000000000794d */ /* 0x000fea0003800000 */
.L_x_0:
[----:B------:R-:W-:-:S00]  /*07b0*/  BRA `(.L_x_0) ;  /* 0xfffffffc00fc7947 */ /* 0x000fc0000383ffff */
[----:B------:R-:W-:-:S00]  /*07c0*/  NOP ;  /* 0x0000000000007918 */ /* 0x000fc00000000000 */
        /* <DEDUP_REMOVED lines=11> */
.L_x_1:


//--------------------- .nv.constant0.triton_poi_fused_max_pool2d_with_indices_1 --------------------------
	.section	.nv.constant0.triton_poi_fused_max_pool2d_with_indices_1,"a",@progbits
	.sectionflags	@""
	.align	4
.nv.constant0.triton_poi_fused_max_pool2d_with_indices_1:
	.zero		556
